//
// Generated by NVIDIA NVVM Compiler
//
// Compiler Build ID: CL-36424714
// Cuda compilation tools, release 13.0, V13.0.88
// Based on NVVM 20.0.0
//

.version 9.0
.target sm_100
.address_size 64

	// .globl	cos32
.global .align 4 .b8 __cudart_i2opi_f[24] = {65, 144, 67, 60, 153, 149, 98, 219, 192, 221, 52, 245, 209, 87, 39, 252, 41, 21, 68, 78, 110, 131, 249, 162};

.visible .entry cos32(
	.param .u64 .ptr .align 1 cos32_param_0,
	.param .u32 cos32_param_1
)
{
	.local .align 4 .b8 	__local_depot0[28];
	.reg .b64 	%SP;
	.reg .b64 	%SPL;
	.reg .pred 	%p<10>;
	.reg .b32 	%r<58>;
	.reg .b32 	%f<28>;
	.reg .b64 	%rd<25>;
	.reg .b64 	%fd<3>;

	mov.u64 	%SPL, __local_depot0;
	ld.param.u64 	%rd10, [cos32_param_0];
	ld.param.u32 	%r16, [cos32_param_1];
	add.u64 	%rd1, %SPL, 0;
	mov.u32 	%r17, %ctaid.x;
	mov.u32 	%r18, %ctaid.y;
	mov.u32 	%r19, %nctaid.x;
	mov.u32 	%r20, %nctaid.y;
	mov.u32 	%r21, %ctaid.z;
	mad.lo.s32 	%r22, %r21, %r20, %r18;
	mad.lo.s32 	%r23, %r22, %r19, %r17;
	mov.u32 	%r24, %ntid.x;
	mov.u32 	%r25, %ntid.y;
	mov.u32 	%r26, %ntid.z;
	mov.u32 	%r27, %tid.z;
	mov.u32 	%r28, %tid.y;
	mov.u32 	%r29, %tid.x;
	mad.lo.s32 	%r30, %r23, %r26, %r27;
	mad.lo.s32 	%r31, %r30, %r25, %r28;
	mad.lo.s32 	%r1, %r31, %r24, %r29;
	setp.ge.s32 	%p1, %r1, %r16;
	@%p1 bra 	$L__BB0_10;
	cvta.to.global.u64 	%rd12, %rd10;
	mul.wide.s32 	%rd13, %r1, 4;
	add.s64 	%rd2, %rd12, %rd13;
	ld.global.f32 	%f1, [%rd2];
	mul.f32 	%f7, %f1, 0f3F22F983;
	cvt.rni.s32.f32 	%r57, %f7;
	cvt.rn.f32.s32 	%f8, %r57;
	fma.rn.f32 	%f9, %f8, 0fBFC90FDA, %f1;
	fma.rn.f32 	%f10, %f8, 0fB3A22168, %f9;
	fma.rn.f32 	%f27, %f8, 0fA7C234C5, %f10;
	abs.f32 	%f3, %f1;
	setp.ltu.f32 	%p2, %f3, 0f47CE4780;
	@%p2 bra 	$L__BB0_9;
	setp.neu.f32 	%p3, %f3, 0f7F800000;
	@%p3 bra 	$L__BB0_4;
	mov.f32 	%f13, 0f00000000;
	mul.rn.f32 	%f27, %f1, %f13;
	mov.b32 	%r57, 0;
	bra.uni 	$L__BB0_9;
$L__BB0_4:
	mov.b32 	%r3, %f1;
	shl.b32 	%r33, %r3, 8;
	or.b32  	%r4, %r33, -2147483648;
	mov.b64 	%rd24, 0;
	mov.b32 	%r54, 0;
	mov.u64 	%rd22, __cudart_i2opi_f;
	mov.u64 	%rd23, %rd1;
$L__BB0_5:
	.pragma "nounroll";
	ld.global.nc.u32 	%r34, [%rd22];
	mad.wide.u32 	%rd16, %r34, %r4, %rd24;
	shr.u64 	%rd24, %rd16, 32;
	st.local.u32 	[%rd23], %rd16;
	add.s32 	%r54, %r54, 1;
	add.s64 	%rd23, %rd23, 4;
	add.s64 	%rd22, %rd22, 4;
	setp.ne.s32 	%p4, %r54, 6;
	@%p4 bra 	$L__BB0_5;
	shr.u32 	%r35, %r3, 23;
	st.local.u32 	[%rd1+24], %rd24;
	and.b32  	%r7, %r35, 31;
	and.b32  	%r36, %r35, 224;
	add.s32 	%r37, %r36, -128;
	shr.u32 	%r38, %r37, 5;
	mul.wide.u32 	%rd17, %r38, 4;
	sub.s64 	%rd9, %rd1, %rd17;
	ld.local.u32 	%r55, [%rd9+24];
	ld.local.u32 	%r56, [%rd9+20];
	setp.eq.s32 	%p5, %r7, 0;
	@%p5 bra 	$L__BB0_8;
	shf.l.wrap.b32 	%r55, %r56, %r55, %r7;
	ld.local.u32 	%r39, [%rd9+16];
	shf.l.wrap.b32 	%r56, %r39, %r56, %r7;
$L__BB0_8:
	shr.u32 	%r40, %r55, 30;
	shf.l.wrap.b32 	%r41, %r56, %r55, 2;
	shl.b32 	%r42, %r56, 2;
	shr.u32 	%r43, %r41, 31;
	add.s32 	%r44, %r43, %r40;
	neg.s32 	%r45, %r44;
	setp.lt.s32 	%p6, %r3, 0;
	selp.b32 	%r57, %r45, %r44, %p6;
	xor.b32  	%r46, %r41, %r3;
	shr.s32 	%r47, %r41, 31;
	xor.b32  	%r48, %r47, %r41;
	xor.b32  	%r49, %r47, %r42;
	cvt.u64.u32 	%rd18, %r48;
	shl.b64 	%rd19, %rd18, 32;
	cvt.u64.u32 	%rd20, %r49;
	or.b64  	%rd21, %rd19, %rd20;
	cvt.rn.f64.s64 	%fd1, %rd21;
	mul.f64 	%fd2, %fd1, 0d3BF921FB54442D19;
	cvt.rn.f32.f64 	%f11, %fd2;
	neg.f32 	%f12, %f11;
	setp.lt.s32 	%p7, %r46, 0;
	selp.f32 	%f27, %f12, %f11, %p7;
$L__BB0_9:
	add.s32 	%r51, %r57, 1;
	mul.rn.f32 	%f14, %f27, %f27;
	and.b32  	%r52, %r57, 1;
	setp.eq.b32 	%p8, %r52, 1;
	selp.f32 	%f15, %f27, 0f3F800000, %p8;
	fma.rn.f32 	%f16, %f14, %f15, 0f00000000;
	fma.rn.f32 	%f17, %f14, 0f37CBAC00, 0fBAB607ED;
	selp.f32 	%f18, 0fB94D4153, %f17, %p8;
	selp.f32 	%f19, 0f3C0885E4, 0f3D2AAABB, %p8;
	fma.rn.f32 	%f20, %f18, %f14, %f19;
	selp.f32 	%f21, 0fBE2AAAA8, 0fBEFFFFFF, %p8;
	fma.rn.f32 	%f22, %f20, %f14, %f21;
	fma.rn.f32 	%f23, %f22, %f16, %f15;
	and.b32  	%r53, %r51, 2;
	setp.eq.s32 	%p9, %r53, 0;
	mov.f32 	%f24, 0f00000000;
	sub.f32 	%f25, %f24, %f23;
	selp.f32 	%f26, %f23, %f25, %p9;
	st.global.f32 	[%rd2], %f26;
$L__BB0_10:
	ret;

}


// ===== COMPILED SASS (sm_100) =====

	.target	sm_100

	.elftype	@"ET_EXEC"


//--------------------- .note.nv.tkinfo           --------------------------
	.section	.note.nv.tkinfo,"",@"SHT_NOTE"
	.sectionflags	@"SHF_NOTE_NV_TKINFO"
	.tkinfo
        /*0018*/ 	.word	0x00000002
        /*0030*/ 	.string	""
        /*0030*/ 	.string	"ptxas"
        /*0030*/ 	.string	"Cuda compilation tools, release 13.0, V13.0.88"
        /*0030*/ 	.string	"Build cuda_13.0.r13.0/compiler.36424714_0"
        /*0030*/ 	.string	"-arch sm_100 -m 64 "



//--------------------- .note.nv.cuinfo           --------------------------
	.section	.note.nv.cuinfo,"",@"SHT_NOTE"
	.sectionflags	@"SHF_NOTE_NV_CUINFO"
        /*0018*/ 	.short	0x0002
        /*001a*/ 	.short	0x0064
        /*001c*/ 	.short	0x0082
	.zero		2


//--------------------- .nv.info                  --------------------------
	.section	.nv.info,"",@"SHT_CUDA_INFO"
	.align	4


	//----- nvinfo : EIATTR_REGCOUNT
	.align		4
        /*0000*/ 	.byte	0x04, 0x2f
        /*0002*/ 	.short	(.L_2 - .L_1)
	.align		4
.L_1:
        /*0004*/ 	.word	index@(cos32)
        /*0008*/ 	.word	0x00000013


	//----- nvinfo : EIATTR_FRAME_SIZE
	.align		4
.L_2:
        /*000c*/ 	.byte	0x04, 0x11
        /*000e*/ 	.short	(.L_4 - .L_3)
	.align		4
.L_3:
        /*0010*/ 	.word	index@(cos32)
        /*0014*/ 	.word	0x00000000


	//----- nvinfo : EIATTR_MIN_STACK_SIZE
	.align		4
.L_4:
        /*0018*/ 	.byte	0x04, 0x12
        /*001a*/ 	.short	(.L_6 - .L_5)
	.align		4
.L_5:
        /*001c*/ 	.word	index@(cos32)
        /*0020*/ 	.word	0x00000000
.L_6:


//--------------------- .nv.compat                --------------------------
	.section	.nv.compat,"",@"SHT_CUDA_COMPAT_INFO"
	.align	4
        /*0000*/ 	.byte	0x02, 0x09, 0x00, 0x00, 0x02, 0x02, 0x01, 0x00, 0x02, 0x05, 0x05, 0x00, 0x03, 0x07, 0x01, 0x01
        /*0010*/ 	.byte	0x02, 0x03, 0x00, 0x00, 0x02, 0x06, 0x01, 0x00, 0x04, 0x0b, 0x08, 0x00, 0x01, 0x00, 0x00, 0x00
        /*0020*/ 	.byte	0x00, 0x00, 0x00, 0x00


//--------------------- .nv.info.cos32            --------------------------
	.section	.nv.info.cos32,"",@"SHT_CUDA_INFO"
	.sectionflags	@""
	.align	4


	//----- nvinfo : EIATTR_CUDA_API_VERSION
	.align		4
        /*0000*/ 	.byte	0x04, 0x37
        /*0002*/ 	.short	(.L_8 - .L_7)
.L_7:
        /*0004*/ 	.word	0x00000082


	//----- nvinfo : EIATTR_KPARAM_INFO
	.align		4
.L_8:
        /*0008*/ 	.byte	0x04, 0x17
        /*000a*/ 	.short	(.L_10 - .L_9)
.L_9:
        /*000c*/ 	.word	0x00000000
        /*0010*/ 	.short	0x0001
        /*0012*/ 	.short	0x0008
        /*0014*/ 	.byte	0x00, 0xf0, 0x11, 0x00


	//----- nvinfo : EIATTR_KPARAM_INFO
	.align		4
.L_10:
        /*0018*/ 	.byte	0x04, 0x17
        /*001a*/ 	.short	(.L_12 - .L_11)
.L_11:
        /*001c*/ 	.word	0x00000000
        /*0020*/ 	.short	0x0000
        /*0022*/ 	.short	0x0000
        /*0024*/ 	.byte	0x00, 0xf5, 0x21, 0x00


	//----- nvinfo : EIATTR_SPARSE_MMA_MASK
	.align		4
.L_12:
        /*0028*/ 	.byte	0x03, 0x50
        /*002a*/ 	.short	0x0000


	//----- nvinfo : EIATTR_MAXREG_COUNT
	.align		4
        /*002c*/ 	.byte	0x03, 0x1b
        /*002e*/ 	.short	0x00ff


	//----- nvinfo : EIATTR_MERCURY_ISA_VERSION
	.align		4
        /*0030*/ 	.byte	0x03, 0x5f
        /*0032*/ 	.short	0x0101


	//----- nvinfo : EIATTR_VRC_CTA_INIT_COUNT
	.align		4
        /*0034*/ 	.byte	0x02, 0x4a
	.zero		1
	.zero		1


	//----- nvinfo : EIATTR_EXIT_INSTR_OFFSETS
	.align		4
        /*0038*/ 	.byte	0x04, 0x1c
        /*003a*/ 	.short	(.L_14 - .L_13)


	//   ....[0]....
.L_13:
        /*003c*/ 	.word	0x00000130


	//   ....[1]....
        /*0040*/ 	.word	0x00000950


	//----- nvinfo : EIATTR_CRS_STACK_SIZE
	.align		4
.L_14:
        /*0044*/ 	.byte	0x04, 0x1e
        /*0046*/ 	.short	(.L_16 - .L_15)
.L_15:
        /*0048*/ 	.word	0x00000000


	//----- nvinfo : EIATTR_CBANK_PARAM_SIZE
	.align		4
.L_16:
        /*004c*/ 	.byte	0x03, 0x19
        /*004e*/ 	.short	0x000c


	//----- nvinfo : EIATTR_PARAM_CBANK
	.align		4
        /*0050*/ 	.byte	0x04, 0x0a
        /*0052*/ 	.short	(.L_18 - .L_17)
	.align		4
.L_17:
        /*0054*/ 	.word	index@(.nv.constant0.cos32)
        /*0058*/ 	.short	0x0380
        /*005a*/ 	.short	0x000c


	//----- nvinfo : EIATTR_SW_WAR
	.align		4
.L_18:
        /*005c*/ 	.byte	0x04, 0x36
        /*005e*/ 	.short	(.L_20 - .L_19)
.L_19:
        /*0060*/ 	.word	0x00000008
.L_20:


//--------------------- .nv.callgraph             --------------------------
	.section	.nv.callgraph,"",@"SHT_CUDA_CALLGRAPH"
	.align	4
	.sectionentsize	8
	.align		4
        /*0000*/ 	.word	0x00000000
	.align		4
        /*0004*/ 	.word	0xffffffff
	.align		4
        /*0008*/ 	.word	0x00000000
	.align		4
        /*000c*/ 	.word	0xfffffffe
	.align		4
        /*0010*/ 	.word	0x00000000
	.align		4
        /*0014*/ 	.word	0xfffffffd
	.align		4
        /*0018*/ 	.word	0x00000000
	.align		4
        /*001c*/ 	.word	0xfffffffc


//--------------------- .nv.constant4             --------------------------
	.section	.nv.constant4,"a",@progbits
	.align	8
	.align		8
.nv.constant4:
        /*0000*/ 	.dword	__cudart_i2opi_f


//--------------------- .text.cos32               --------------------------
	.section	.text.cos32,"ax",@progbits
	.align	128
        .global         cos32
        .type           cos32,@function
        .size           cos32,(.L_x_6 - cos32)
        .other          cos32,@"STO_CUDA_ENTRY STV_DEFAULT"
cos32:
.text.cos32:
[----:B------:R-:W-:Y:S08]  /*0000*/  LDC R1, c[0x0][0x37c] ;  /* 0x0000df00ff017b82 */ /* 0x000ff00000000800 */
[----:B------:R-:W-:Y:S01]  /*0010*/  S2UR UR4, SR_CTAID.Y ;  /* 0x00000000000479c3 */ /* 0x000fe20000002600 */
[----:B------:R-:W0:Y:S01]  /*0020*/  S2R R3, SR_TID.Z ;  /* 0x0000000000037919 */ /* 0x000e220000002300 */
[----:B------:R-:W1:Y:S01]  /*0030*/  LDCU UR6, c[0x0][0x370] ;  /* 0x00006e00ff0677ac */ /* 0x000e620008000800 */
[----:B------:R-:W2:Y:S01]  /*0040*/  S2R R5, SR_TID.Y ;  /* 0x0000000000057919 */ /* 0x000ea20000002200 */
[----:B------:R-:W3:Y:S04]  /*0050*/  LDCU UR7, c[0x0][0x374] ;  /* 0x00006e80ff0777ac */ /* 0x000ee80008000800 */
[----:B------:R-:W3:Y:S01]  /*0060*/  S2UR UR8, SR_CTAID.Z ;  /* 0x00000000000879c3 */ /* 0x000ee20000002700 */
[----:B------:R-:W4:Y:S01]  /*0070*/  S2R R7, SR_TID.X ;  /* 0x0000000000077919 */ /* 0x000f220000002100 */
[----:B------:R-:W4:Y:S01]  /*0080*/  LDCU UR9, c[0x0][0x360] ;  /* 0x00006c00ff0977ac */ /* 0x000f220008000800 */
[----:B------:R-:W2:Y:S05]  /*0090*/  LDCU UR10, c[0x0][0x364] ;  /* 0x00006c80ff0a77ac */ /* 0x000eaa0008000800 */
[----:B------:R-:W1:Y:S08]  /*00a0*/  S2UR UR5, SR_CTAID.X ;  /* 0x00000000000579c3 */ /* 0x000e700000002500 */
[----:B------:R-:W0:Y:S01]  /*00b0*/  LDC R0, c[0x0][0x368] ;  /* 0x0000da00ff007b82 */ /* 0x000e220000000800 */
[----:B---3--:R-:W-:-:S04]  /*00c0*/  UIMAD UR4, UR7, UR8, UR4 ;  /* 0x00000008070472a4 */ /* 0x008fc8000f8e0204 */
[----:B-1----:R-:W-:Y:S01]  /*00d0*/  UIMAD UR4, UR4, UR6, UR5 ;  /* 0x00000006040472a4 */ /* 0x002fe2000f8e0205 */
[----:B------:R-:W1:Y:S05]  /*00e0*/  LDCU UR5, c[0x0][0x388] ;  /* 0x00007100ff0577ac */ /* 0x000e6a0008000800 */
[----:B0-----:R-:W-:-:S04]  /*00f0*/  IMAD R0, R0, UR4, R3 ;  /* 0x0000000400007c24 */ /* 0x001fc8000f8e0203 */
[----:B--2---:R-:W-:-:S04]  /*0100*/  IMAD R0, R0, UR10, R5 ;  /* 0x0000000a00007c24 */ /* 0x004fc8000f8e0205 */
[----:B----4-:R-:W-:-:S05]  /*0110*/  IMAD R5, R0, UR9, R7 ;  /* 0x0000000900057c24 */ /* 0x010fca000f8e0207 */
[----:B-1----:R-:W-:-:S13]  /*0120*/  ISETP.GE.AND P0, PT, R5, UR5, PT ;  /* 0x0000000505007c0c */ /* 0x002fda000bf06270 */
[----:B------:R-:W-:Y:S05]  /*0130*/  @P0 EXIT ;  /* 0x000000000000094d */ /* 0x000fea0003800000 */
[----:B------:R-:W0:Y:S01]  /*0140*/  LDC.64 R2, c[0x0][0x380] ;  /* 0x0000e000ff027b82 */ /* 0x000e220000000a00 */
[----:B------:R-:W1:Y:S01]  /*0150*/  LDCU.64 UR6, c[0x0][0x358] ;  /* 0x00006b00ff0677ac */ /* 0x000e620008000a00 */
[----:B0-----:R-:W-:-:S05]  /*0160*/  IMAD.WIDE R2, R5, 0x4, R2 ;  /* 0x0000000405027825 */ /* 0x001fca00078e0202 */
[----:B-1----:R-:W2:Y:S01]  /*0170*/  LDG.E R0, desc[UR6][R2.64] ;  /* 0x0000000602007981 */ /* 0x002ea2000c1e1900 */
[----:B------:R-:W-:Y:S01]  /*0180*/  BSSY.RECONVERGENT B0, `(.L_x_0) ;  /* 0x0000069000007945 */ /* 0x000fe20003800200 */
[C---:B--2---:R-:W-:Y:S01]  /*0190*/  FMUL R4, R0.reuse, 0.63661974668502807617 ;  /* 0x3f22f98300047820 */ /* 0x044fe20000400000 */
[----:B------:R-:W-:-:S03]  /*01a0*/  FSETP.GE.AND P0, PT, |R0|, 105615, PT ;  /* 0x47ce47800000780b */ /* 0x000fc60003f06200 */
[----:B------:R-:W0:Y:S02]  /*01b0*/  F2I.NTZ R8, R4 ;  /* 0x0000000400087305 */ /* 0x000e240000203100 */
[----:B0-----:R-:W-:-:S05]  /*01c0*/  I2FP.F32.S32 R5, R8 ;  /* 0x0000000800057245 */ /* 0x001fca0000201400 */
[----:B------:R-:W-:-:S04]  /*01d0*/  FFMA R6, R5, -1.5707962512969970703, R0 ;  /* 0xbfc90fda05067823 */ /* 0x000fc80000000000 */
[----:B------:R-:W-:-:S04]  /*01e0*/  FFMA R6, R5, -7.5497894158615963534e-08, R6 ;  /* 0xb3a2216805067823 */ /* 0x000fc80000000006 */
[----:B------:R-:W-:Y:S01]  /*01f0*/  FFMA R6, R5, -5.3903029534742383927e-15, R6 ;  /* 0xa7c234c505067823 */ /* 0x000fe20000000006 */
[----:B------:R-:W-:Y:S06]  /*0200*/  @!P0 BRA `(.L_x_1) ;  /* 0x0000000400808947 */ /* 0x000fec0003800000 */
[----:B------:R-:W-:-:S13]  /*0210*/  FSETP.NEU.AND P0, PT, |R0|, +INF , PT ;  /* 0x7f8000000000780b */ /* 0x000fda0003f0d200 */
[----:B------:R-:W-:Y:S01]  /*0220*/  @!P0 FMUL R6, RZ, R0 ;  /* 0x00000000ff068220 */ /* 0x000fe20000400000 */
[----:B------:R-:W-:Y:S01]  /*0230*/  @!P0 IMAD.MOV.U32 R8, RZ, RZ, RZ ;  /* 0x000000ffff088224 */ /* 0x000fe200078e00ff */
[----:B------:R-:W-:Y:S06]  /*0240*/  @!P0 BRA `(.L_x_1) ;  /* 0x0000000400708947 */ /* 0x000fec0003800000 */
[----:B------:R-:W-:Y:S01]  /*0250*/  IMAD.SHL.U32 R5, R0, 0x100, RZ ;  /* 0x0000010000057824 */ /* 0x000fe200078e00ff */
[----:B------:R-:W0:Y:S01]  /*0260*/  LDCU.64 UR8, c[0x4][URZ] ;  /* 0x01000000ff0877ac */ /* 0x000e220008000a00 */
[----:B------:R-:W-:Y:S02]  /*0270*/  IMAD.MOV.U32 R4, RZ, RZ, RZ ;  /* 0x000000ffff047224 */ /* 0x000fe400078e00ff */
[----:B------:R-:W-:Y:S01]  /*0280*/  IMAD.MOV.U32 R16, RZ, RZ, RZ ;  /* 0x000000ffff107224 */ /* 0x000fe200078e00ff */
[----:B------:R-:W-:Y:S01]  /*0290*/  LOP3.LUT R5, R5, 0x80000000, RZ, 0xfc, !PT ;  /* 0x8000000005057812 */ /* 0x000fe200078efcff */
[----:B------:R-:W-:Y:S01]  /*02a0*/  UMOV UR5, URZ ;  /* 0x000000ff00057c82 */ /* 0x000fe20008000000 */
[----:B------:R-:W-:-:S05]  /*02b0*/  UMOV UR4, URZ ;  /* 0x000000ff00047c82 */ /* 0x000fca0008000000 */
.L_x_2:
[----:B0-----:R-:W-:Y:S01]  /*02c0*/  MOV R8, UR8 ;  /* 0x0000000800087c02 */ /* 0x001fe20008000f00 */
[----:B------:R-:W-:-:S05]  /*02d0*/  IMAD.U32 R9, RZ, RZ, UR9 ;  /* 0x00000009ff097e24 */ /* 0x000fca000f8e00ff */
[----:B------:R-:W2:Y:S01]  /*02e0*/  LDG.E.CONSTANT R6, desc[UR6][R8.64] ;  /* 0x0000000608067981 */ /* 0x000ea2000c1e9900 */
[----:B------:R-:W-:Y:S01]  /*02f0*/  UIADD3 UR4, UPT, UPT, UR4, 0x1, URZ ;  /* 0x0000000104047890 */ /* 0x000fe2000fffe0ff */
[C---:B------:R-:W-:Y:S01]  /*0300*/  ISETP.EQ.AND P0, PT, R16.reuse, RZ, PT ;  /* 0x000000ff1000720c */ /* 0x040fe20003f02270 */
[----:B------:R-:W-:Y:S01]  /*0310*/  UIADD3 UR8, UP1, UPT, UR8, 0x4, URZ ;  /* 0x0000000408087890 */ /* 0x000fe2000ff3e0ff */
[C---:B------:R-:W-:Y:S01]  /*0320*/  ISETP.EQ.AND P1, PT, R16.reuse, 0x4, PT ;  /* 0x000000041000780c */ /* 0x040fe20003f22270 */
[----:B------:R-:W-:Y:S01]  /*0330*/  UISETP.NE.AND UP0, UPT, UR4, 0x6, UPT ;  /* 0x000000060400788c */ /* 0x000fe2000bf05270 */
[C---:B------:R-:W-:Y:S01]  /*0340*/  ISETP.EQ.AND P2, PT, R16.reuse, 0x8, PT ;  /* 0x000000081000780c */ /* 0x040fe20003f42270 */
[----:B------:R-:W-:Y:S01]  /*0350*/  UIADD3.X UR9, UPT, UPT, URZ, UR9, URZ, UP1, !UPT ;  /* 0x00000009ff097290 */ /* 0x000fe20008ffe4ff */
[C---:B------:R-:W-:Y:S02]  /*0360*/  ISETP.EQ.AND P3, PT, R16.reuse, 0xc, PT ;  /* 0x0000000c1000780c */ /* 0x040fe40003f62270 */
[----:B------:R-:W-:-:S02]  /*0370*/  ISETP.EQ.AND P4, PT, R16, 0x10, PT ;  /* 0x000000101000780c */ /* 0x000fc40003f82270 */
[C---:B------:R-:W-:Y:S01]  /*0380*/  ISETP.EQ.AND P5, PT, R16.reuse, 0x14, PT ;  /* 0x000000141000780c */ /* 0x040fe20003fa2270 */
[----:B------:R-:W-:Y:S02]  /*0390*/  VIADD R16, R16, 0x4 ;  /* 0x0000000410107836 */ /* 0x000fe40000000000 */
[----:B--2---:R-:W-:-:S03]  /*03a0*/  IMAD.WIDE.U32 R6, R6, R5, RZ ;  /* 0x0000000506067225 */ /* 0x004fc600078e00ff */
[----:B------:R-:W-:-:S04]  /*03b0*/  IADD3 R6, P6, PT, R6, R4, RZ ;  /* 0x0000000406067210 */ /* 0x000fc80007fde0ff */
[----:B------:R-:W-:Y:S01]  /*03c0*/  IADD3.X R4, PT, PT, R7, UR5, RZ, P6, !PT ;  /* 0x0000000507047c10 */ /* 0x000fe2000b7fe4ff */
[--C-:B------:R-:W-:Y:S01]  /*03d0*/  @P0 IMAD.MOV.U32 R10, RZ, RZ, R6.reuse ;  /* 0x000000ffff0a0224 */ /* 0x100fe200078e0006 */
[----:B------:R-:W-:Y:S01]  /*03e0*/  @P3 MOV R13, R6 ;  /* 0x00000006000d3202 */ /* 0x000fe20000000f00 */
[--C-:B------:R-:W-:Y:S02]  /*03f0*/  @P1 IMAD.MOV.U32 R11, RZ, RZ, R6.reuse ;  /* 0x000000ffff0b1224 */ /* 0x100fe400078e0006 */
[--C-:B------:R-:W-:Y:S02]  /*0400*/  @P2 IMAD.MOV.U32 R12, RZ, RZ, R6.reuse ;  /* 0x000000ffff0c2224 */ /* 0x100fe400078e0006 */
[--C-:B------:R-:W-:Y:S02]  /*0410*/  @P4 IMAD.MOV.U32 R14, RZ, RZ, R6.reuse ;  /* 0x000000ffff0e4224 */ /* 0x100fe400078e0006 */
[----:B------:R-:W-:Y:S01]  /*0420*/  @P5 IMAD.MOV.U32 R15, RZ, RZ, R6 ;  /* 0x000000ffff0f5224 */ /* 0x000fe200078e0006 */
[----:B------:R-:W-:Y:S06]  /*0430*/  BRA.U UP0, `(.L_x_2) ;  /* 0xfffffffd00a07547 */ /* 0x000fec000b83ffff */
[----:B------:R-:W-:Y:S01]  /*0440*/  SHF.R.U32.HI R5, RZ, 0x17, R0 ;  /* 0x00000017ff057819 */ /* 0x000fe20000011600 */
[----:B------:R-:W-:Y:S03]  /*0450*/  BSSY.RECONVERGENT B1, `(.L_x_3) ;  /* 0x0000029000017945 */ /* 0x000fe60003800200 */
[C---:B------:R-:W-:Y:S02]  /*0460*/  LOP3.LUT R6, R5.reuse, 0xe0, RZ, 0xc0, !PT ;  /* 0x000000e005067812 */ /* 0x040fe400078ec0ff */
[----:B------:R-:W-:-:S03]  /*0470*/  LOP3.LUT P6, RZ, R5, 0x1f, RZ, 0xc0, !PT ;  /* 0x0000001f05ff7812 */ /* 0x000fc600078cc0ff */
[----:B------:R-:W-:-:S05]  /*0480*/  VIADD R6, R6, 0xffffff80 ;  /* 0xffffff8006067836 */ /* 0x000fca0000000000 */
[----:B------:R-:W-:-:S04]  /*0490*/  SHF.R.U32.HI R6, RZ, 0x5, R6 ;  /* 0x00000005ff067819 */ /* 0x000fc80000011606 */
[----:B------:R-:W-:-:S04]  /*04a0*/  LEA R9, -R6, RZ, 0x2 ;  /* 0x000000ff06097211 */ /* 0x000fc800078e11ff */
[C---:B------:R-:W-:Y:S02]  /*04b0*/  ISETP.EQ.AND P3, PT, R9.reuse, -0x18, PT ;  /* 0xffffffe80900780c */ /* 0x040fe40003f62270 */
[C---:B------:R-:W-:Y:S02]  /*04c0*/  ISETP.EQ.AND P4, PT, R9.reuse, -0x14, PT ;  /* 0xffffffec0900780c */ /* 0x040fe40003f82270 */
[C---:B------:R-:W-:Y:S02]  /*04d0*/  ISETP.EQ.AND P2, PT, R9.reuse, -0x10, PT ;  /* 0xfffffff00900780c */ /* 0x040fe40003f42270 */
[C---:B------:R-:W-:Y:S02]  /*04e0*/  ISETP.EQ.AND P1, PT, R9.reuse, -0xc, PT ;  /* 0xfffffff40900780c */ /* 0x040fe40003f22270 */
[C---:B------:R-:W-:Y:S02]  /*04f0*/  ISETP.EQ.AND P0, PT, R9.reuse, -0x8, PT ;  /* 0xfffffff80900780c */ /* 0x040fe40003f02270 */
[----:B------:R-:W-:-:S03]  /*0500*/  ISETP.EQ.AND P5, PT, R9, RZ, PT ;  /* 0x000000ff0900720c */ /* 0x000fc60003fa2270 */
[--C-:B------:R-:W-:Y:S01]  /*0510*/  @P3 IMAD.MOV.U32 R6, RZ, RZ, R10.reuse ;  /* 0x000000ffff063224 */ /* 0x100fe200078e000a */
[C---:B------:R-:W-:Y:S01]  /*0520*/  ISETP.EQ.AND P3, PT, R9.reuse, -0x4, PT ;  /* 0xfffffffc0900780c */ /* 0x040fe20003f62270 */
[----:B------:R-:W-:Y:S02]  /*0530*/  @P4 IMAD.MOV.U32 R7, RZ, RZ, R10 ;  /* 0x000000ffff074224 */ /* 0x000fe400078e000a */
[--C-:B------:R-:W-:Y:S01]  /*0540*/  @P4 IMAD.MOV.U32 R6, RZ, RZ, R11.reuse ;  /* 0x000000ffff064224 */ /* 0x100fe200078e000b */
[----:B------:R-:W-:Y:S01]  /*0550*/  ISETP.EQ.AND P4, PT, R9, 0x4, PT ;  /* 0x000000040900780c */ /* 0x000fe20003f82270 */
[----:B------:R-:W-:Y:S01]  /*0560*/  @P2 IMAD.MOV.U32 R7, RZ, RZ, R11 ;  /* 0x000000ffff072224 */ /* 0x000fe200078e000b */
[----:B------:R-:W-:Y:S01]  /*0570*/  @P2 MOV R6, R12 ;  /* 0x0000000c00062202 */ /* 0x000fe20000000f00 */
[----:B------:R-:W-:Y:S02]  /*0580*/  @P1 IMAD.MOV.U32 R6, RZ, RZ, R13 ;  /* 0x000000ffff061224 */ /* 0x000fe400078e000d */
[----:B------:R-:W-:-:S02]  /*0590*/  @P0 IMAD.MOV.U32 R6, RZ, RZ, R14 ;  /* 0x000000ffff060224 */ /* 0x000fc400078e000e */
[----:B------:R-:W-:Y:S02]  /*05a0*/  @P1 IMAD.MOV.U32 R7, RZ, RZ, R12 ;  /* 0x000000ffff071224 */ /* 0x000fe400078e000c */
[----:B------:R-:W-:Y:S02]  /*05b0*/  @P3 IMAD.MOV.U32 R6, RZ, RZ, R15 ;  /* 0x000000ffff063224 */ /* 0x000fe400078e000f */
[--C-:B------:R-:W-:Y:S02]  /*05c0*/  @P5 IMAD.MOV.U32 R6, RZ, RZ, R4.reuse ;  /* 0x000000ffff065224 */ /* 0x100fe400078e0004 */
[----:B------:R-:W-:Y:S01]  /*05d0*/  @P0 IMAD.MOV.U32 R7, RZ, RZ, R13 ;  /* 0x000000ffff070224 */ /* 0x000fe200078e000d */
[----:B------:R-:W-:Y:S01]  /*05e0*/  @P3 MOV R7, R14 ;  /* 0x0000000e00073202 */ /* 0x000fe20000000f00 */
[----:B------:R-:W-:Y:S01]  /*05f0*/  @P5 IMAD.MOV.U32 R7, RZ, RZ, R15 ;  /* 0x000000ffff075224 */ /* 0x000fe200078e000f */
[----:B------:R-:W-:Y:S01]  /*0600*/  MOV R8, R6 ;  /* 0x0000000600087202 */ /* 0x000fe20000000f00 */
[----:B------:R-:W-:Y:S01]  /*0610*/  @P4 IMAD.MOV.U32 R7, RZ, RZ, R4 ;  /* 0x000000ffff074224 */ /* 0x000fe200078e0004 */
[----:B------:R-:W-:Y:S06]  /*0620*/  @!P6 BRA `(.L_x_4) ;  /* 0x00000000002ce947 */ /* 0x000fec0003800000 */
[----:B------:R-:W-:Y:S01]  /*0630*/  @P2 IMAD.MOV.U32 R6, RZ, RZ, R10 ;  /* 0x000000ffff062224 */ /* 0x000fe200078e000a */
[----:B------:R-:W-:Y:S01]  /*0640*/  LOP3.LUT R5, R5, 0x1f, RZ, 0xc0, !PT ;  /* 0x0000001f05057812 */ /* 0x000fe200078ec0ff */
[----:B------:R-:W-:Y:S02]  /*0650*/  @P1 IMAD.MOV.U32 R6, RZ, RZ, R11 ;  /* 0x000000ffff061224 */ /* 0x000fe400078e000b */
[----:B------:R-:W-:Y:S01]  /*0660*/  @P0 IMAD.MOV.U32 R6, RZ, RZ, R12 ;  /* 0x000000ffff060224 */ /* 0x000fe200078e000c */
[----:B------:R-:W-:Y:S02]  /*0670*/  ISETP.EQ.AND P0, PT, R9, 0x8, PT ;  /* 0x000000080900780c */ /* 0x000fe40003f02270 */
[----:B------:R-:W-:Y:S01]  /*0680*/  @P3 MOV R6, R13 ;  /* 0x0000000d00063202 */ /* 0x000fe20000000f00 */
[----:B------:R-:W-:Y:S01]  /*0690*/  @P5 IMAD.MOV.U32 R6, RZ, RZ, R14 ;  /* 0x000000ffff065224 */ /* 0x000fe200078e000e */
[----:B------:R-:W-:Y:S01]  /*06a0*/  SHF.L.W.U32.HI R8, R7, R5, R8 ;  /* 0x0000000507087219 */ /* 0x000fe20000010e08 */
[----:B------:R-:W-:-:S08]  /*06b0*/  @P4 IMAD.MOV.U32 R6, RZ, RZ, R15 ;  /* 0x000000ffff064224 */ /* 0x000fd000078e000f */
[----:B------:R-:W-:-:S05]  /*06c0*/  @P0 IMAD.MOV.U32 R6, RZ, RZ, R4 ;  /* 0x000000ffff060224 */ /* 0x000fca00078e0004 */
[----:B------:R-:W-:-:S07]  /*06d0*/  SHF.L.W.U32.HI R7, R6, R5, R7 ;  /* 0x0000000506077219 */ /* 0x000fce0000010e07 */
.L_x_4:
[----:B------:R-:W-:Y:S05]  /*06e0*/  BSYNC.RECONVERGENT B1 ;  /* 0x0000000000017941 */ /* 0x000fea0003800200 */
.L_x_3:
[C---:B------:R-:W-:Y:S01]  /*06f0*/  SHF.L.W.U32.HI R9, R7.reuse, 0x2, R8 ;  /* 0x0000000207097819 */ /* 0x040fe20000010e08 */
[----:B------:R-:W-:Y:S01]  /*0700*/  UMOV UR4, 0x54442d19 ;  /* 0x54442d1900047882 */ /* 0x000fe20000000000 */
[----:B------:R-:W-:Y:S01]  /*0710*/  SHF.L.U32 R7, R7, 0x2, RZ ;  /* 0x0000000207077819 */ /* 0x000fe200000006ff */
[----:B------:R-:W-:Y:S01]  /*0720*/  UMOV UR5, 0x3bf921fb ;  /* 0x3bf921fb00057882 */ /* 0x000fe20000000000 */
[----:B------:R-:W-:Y:S02]  /*0730*/  SHF.R.S32.HI R4, RZ, 0x1f, R9 ;  /* 0x0000001fff047819 */ /* 0x000fe40000011409 */
[----:B------:R-:W-:Y:S02]  /*0740*/  ISETP.GE.AND P0, PT, R0, RZ, PT ;  /* 0x000000ff0000720c */ /* 0x000fe40003f06270 */
[C---:B------:R-:W-:Y:S02]  /*0750*/  LOP3.LUT R6, R4.reuse, R7, RZ, 0x3c, !PT ;  /* 0x0000000704067212 */ /* 0x040fe400078e3cff */
[----:B------:R-:W-:-:S02]  /*0760*/  LOP3.LUT R7, R4, R9, RZ, 0x3c, !PT ;  /* 0x0000000904077212 */ /* 0x000fc400078e3cff */
[----:B------:R-:W-:Y:S02]  /*0770*/  SHF.R.U32.HI R8, RZ, 0x1e, R8 ;  /* 0x0000001eff087819 */ /* 0x000fe40000011608 */
[----:B------:R-:W0:Y:S01]  /*0780*/  I2F.F64.S64 R4, R6 ;  /* 0x0000000600047312 */ /* 0x000e220000301c00 */
[C---:B------:R-:W-:Y:S02]  /*0790*/  LOP3.LUT R0, R9.reuse, R0, RZ, 0x3c, !PT ;  /* 0x0000000009007212 */ /* 0x040fe400078e3cff */
[----:B------:R-:W-:Y:S02]  /*07a0*/  LEA.HI R8, R9, R8, RZ, 0x1 ;  /* 0x0000000809087211 */ /* 0x000fe400078f08ff */
[----:B------:R-:W-:-:S03]  /*07b0*/  ISETP.GE.AND P1, PT, R0, RZ, PT ;  /* 0x000000ff0000720c */ /* 0x000fc60003f26270 */
[----:B------:R-:W-:-:S04]  /*07c0*/  IMAD.MOV R0, RZ, RZ, -R8 ;  /* 0x000000ffff007224 */ /* 0x000fc800078e0a08 */
[----:B------:R-:W-:Y:S01]  /*07d0*/  @!P0 IMAD.MOV.U32 R8, RZ, RZ, R0 ;  /* 0x000000ffff088224 */ /* 0x000fe200078e0000 */
[----:B0-----:R-:W-:-:S10]  /*07e0*/  DMUL R4, R4, UR4 ;  /* 0x0000000404047c28 */ /* 0x001fd40008000000 */
[----:B------:R-:W0:Y:S02]  /*07f0*/  F2F.F32.F64 R4, R4 ;  /* 0x0000000400047310 */ /* 0x000e240000301000 */
[----:B0-----:R-:W-:-:S07]  /*0800*/  FSEL R6, -R4, R4, !P1 ;  /* 0x0000000404067208 */ /* 0x001fce0004800100 */
.L_x_1:
[----:B------:R-:W-:Y:S05]  /*0810*/  BSYNC.RECONVERGENT B0 ;  /* 0x0000000000007941 */ /* 0x000fea0003800200 */
.L_x_0:
[----:B------:R-:W-:Y:S02]  /*0820*/  IMAD.MOV.U32 R0, RZ, RZ, 0x37cbac00 ;  /* 0x37cbac00ff007424 */ /* 0x000fe400078e00ff */
[----:B------:R-:W-:Y:S01]  /*0830*/  FMUL R5, R6, R6 ;  /* 0x0000000606057220 */ /* 0x000fe20000400000 */
[C---:B------:R-:W-:Y:S01]  /*0840*/  LOP3.LUT R4, R8.reuse, 0x1, RZ, 0xc0, !PT ;  /* 0x0000000108047812 */ /* 0x040fe200078ec0ff */
[----:B------:R-:W-:Y:S01]  /*0850*/  VIADD R8, R8, 0x1 ;  /* 0x0000000108087836 */ /* 0x000fe20000000000 */
[----:B------:R-:W-:Y:S01]  /*0860*/  MOV R10, 0x3c0885e4 ;  /* 0x3c0885e4000a7802 */ /* 0x000fe20000000f00 */
[----:B------:R-:W-:Y:S01]  /*0870*/  FFMA R0, R5, R0, -0.0013887860113754868507 ;  /* 0xbab607ed05007423 */ /* 0x000fe20000000000 */
[----:B------:R-:W-:Y:S01]  /*0880*/  ISETP.NE.U32.AND P0, PT, R4, 0x1, PT ;  /* 0x000000010400780c */ /* 0x000fe20003f05070 */
[----:B------:R-:W-:Y:S01]  /*0890*/  IMAD.MOV.U32 R9, RZ, RZ, 0x3e2aaaa8 ;  /* 0x3e2aaaa8ff097424 */ /* 0x000fe200078e00ff */
[----:B------:R-:W-:Y:S02]  /*08a0*/  LOP3.LUT P1, RZ, R8, 0x2, RZ, 0xc0, !PT ;  /* 0x0000000208ff7812 */ /* 0x000fe4000782c0ff */
[----:B------:R-:W-:-:S02]  /*08b0*/  FSEL R4, R0, -0.00019574658654164522886, P0 ;  /* 0xb94d415300047808 */ /* 0x000fc40000000000 */
[----:B------:R-:W-:Y:S02]  /*08c0*/  FSEL R10, R10, 0.041666727513074874878, !P0 ;  /* 0x3d2aaabb0a0a7808 */ /* 0x000fe40004000000 */
[----:B------:R-:W-:Y:S02]  /*08d0*/  FSEL R0, R6, 1, !P0 ;  /* 0x3f80000006007808 */ /* 0x000fe40004000000 */
[----:B------:R-:W-:Y:S01]  /*08e0*/  FSEL R9, -R9, -0.4999999701976776123, !P0 ;  /* 0xbeffffff09097808 */ /* 0x000fe20004000100 */
[C---:B------:R-:W-:Y:S02]  /*08f0*/  FFMA R4, R5.reuse, R4, R10 ;  /* 0x0000000405047223 */ /* 0x040fe4000000000a */
[C---:B------:R-:W-:Y:S02]  /*0900*/  FFMA R7, R5.reuse, R0, RZ ;  /* 0x0000000005077223 */ /* 0x040fe400000000ff */
[----:B------:R-:W-:-:S04]  /*0910*/  FFMA R4, R5, R4, R9 ;  /* 0x0000000405047223 */ /* 0x000fc80000000009 */
[----:B------:R-:W-:-:S04]  /*0920*/  FFMA R7, R7, R4, R0 ;  /* 0x0000000407077223 */ /* 0x000fc80000000000 */
[----:B------:R-:W-:-:S05]  /*0930*/  @P1 FADD R7, RZ, -R7 ;  /* 0x80000007ff071221 */ /* 0x000fca0000000000 */
[----:B------:R-:W-:Y:S01]  /*0940*/  STG.E desc[UR6][R2.64], R7 ;  /* 0x0000000702007986 */ /* 0x000fe2000c101906 */
[----:B------:R-:W-:Y:S05]  /*0950*/  EXIT ;  /* 0x000000000000794d */ /* 0x000fea0003800000 */
.L_x_5:
[----:B------:R-:W-:-:S00]  /*0960*/  BRA `(.L_x_5) ;  /* 0xfffffffc00fc7947 */ /* 0x000fc0000383ffff */
[----:B------:R-:W-:-:S00]  /*0970*/  NOP ;  /* 0x0000000000007918 */ /* 0x000fc00000000000 */
        /* <DEDUP_REMOVED lines=8> */
.L_x_6:


//--------------------- .nv.global.init           --------------------------
	.section	.nv.global.init,"aw",@progbits
	.align	4
.nv.global.init:
	.type		__cudart_i2opi_f,@object
	.size		__cudart_i2opi_f,(.L_0 - __cudart_i2opi_f)
__cudart_i2opi_f:
        /*0000*/ 	.byte	0x41, 0x90, 0x43, 0x3c, 0x99, 0x95, 0x62, 0xdb, 0xc0, 0xdd, 0x34, 0xf5, 0xd1, 0x57, 0x27, 0xfc
        /*0010*/ 	.byte	0x29, 0x15, 0x44, 0x4e, 0x6e, 0x83, 0xf9, 0xa2
.L_0:


//--------------------- .nv.shared.reserved.0     --------------------------
	.section	.nv.shared.reserved.0,"aw",@nobits
	.weak		__nv_reservedSMEM_offset_0_alias
	.size		__nv_reservedSMEM_offset_0_alias, 0, 64
	.other		__nv_reservedSMEM_offset_0_alias,@"STO_CUDA_RESERVED_SHARED STV_DEFAULT"
__nv_reservedSMEM_offset_0_alias:
	.zero		0
	.zero		64


//--------------------- .nv.constant0.cos32       --------------------------
	.section	.nv.constant0.cos32,"a",@progbits
	.sectionflags	@""
	.align	4
.nv.constant0.cos32:
	.zero		908


//--------------------- SYMBOLS --------------------------

	.type		.nv.reservedSmem.offset0,@object
	.size		.nv.reservedSmem.offset0,0x4
